//
// Generated by NVIDIA NVVM Compiler
//
// Compiler Build ID: CL-36424714
// Cuda compilation tools, release 13.0, V13.0.88
// Based on NVVM 20.0.0
//

.version 9.0
.target sm_100
.address_size 64

	// .globl	_Z3sumPiS_
.extern .func  (.param .b32 func_retval0) vprintf
(
	.param .b64 vprintf_param_0,
	.param .b64 vprintf_param_1
)
;
.global .align 1 .b8 $str[22] = {78, 85, 77, 58, 37, 100, 32, 84, 104, 114, 101, 97, 100, 58, 32, 37, 100, 32, 124, 124, 10};

.visible .entry _Z3sumPiS_(
	.param .u64 .ptr .align 1 _Z3sumPiS__param_0,
	.param .u64 .ptr .align 1 _Z3sumPiS__param_1
)
{
	.local .align 8 .b8 	__local_depot0[8];
	.reg .b64 	%SP;
	.reg .b64 	%SPL;
	.reg .pred 	%p<8>;
	.reg .b16 	%rs<4>;
	.reg .b32 	%r<71>;
	.reg .b64 	%rd<23>;

	mov.u64 	%SPL, __local_depot0;
	cvta.local.u64 	%SP, %SPL;
	ld.param.u64 	%rd4, [_Z3sumPiS__param_0];
	ld.param.u64 	%rd5, [_Z3sumPiS__param_1];
	cvta.to.global.u64 	%rd1, %rd5;
	cvta.to.global.u64 	%rd2, %rd4;
	add.u64 	%rd6, %SP, 0;
	add.u64 	%rd3, %SPL, 0;
	mov.u32 	%r1, %tid.x;
	mov.u32 	%r2, %ctaid.x;
	mov.u32 	%r3, %ntid.x;
	mad.lo.s32 	%r4, %r2, %r3, %r1;
	mov.u32 	%r5, %nctaid.x;
	mul.lo.s32 	%r6, %r3, %r5;
	setp.gt.u32 	%p1, %r6, 100;
	@%p1 bra 	$L__BB0_11;
	cvt.u16.u32 	%rs1, %r6;
	and.b16  	%rs2, %rs1, 255;
	div.u16 	%rs3, 100, %rs2;
	cvt.u32.u16 	%r7, %rs3;
	and.b32  	%r8, %r7, 3;
	setp.gt.u32 	%p2, %r6, 25;
	mov.b32 	%r68, 0;
	@%p2 bra 	$L__BB0_6;
	and.b32  	%r68, %r7, 124;
	neg.s32 	%r67, %r68;
	add.s32 	%r33, %r5, %r2;
	mad.lo.s32 	%r66, %r3, %r33, %r1;
	shl.b32 	%r12, %r6, 2;
	shl.b32 	%r34, %r5, 1;
	add.s32 	%r35, %r2, %r34;
	mad.lo.s32 	%r65, %r3, %r35, %r1;
	mad.lo.s32 	%r36, %r5, 3, %r2;
	mad.lo.s32 	%r64, %r3, %r36, %r1;
	mov.u64 	%rd9, $str;
	mov.u32 	%r63, %r4;
$L__BB0_3:
	setp.gt.s32 	%p3, %r4, 99;
	@%p3 bra 	$L__BB0_5;
	mul.wide.u32 	%rd7, %r63, 4;
	add.s64 	%rd8, %rd2, %rd7;
	ld.global.u32 	%r37, [%rd8];
	atom.global.add.u32 	%r38, [%rd1], %r37;
	ld.global.u32 	%r39, [%rd8];
	st.local.v2.u32 	[%rd3], {%r39, %r4};
	cvta.global.u64 	%rd10, %rd9;
	{ // callseq 0, 0
	.param .b64 param0;
	st.param.b64 	[param0], %rd10;
	.param .b64 param1;
	st.param.b64 	[param1], %rd6;
	.param .b32 retval0;
	call.uni (retval0), 
	vprintf, 
	(
	param0, 
	param1
	);
	ld.param.b32 	%r40, [retval0];
	} // callseq 0
	mul.wide.u32 	%rd12, %r66, 4;
	add.s64 	%rd13, %rd2, %rd12;
	ld.global.u32 	%r42, [%rd13];
	atom.global.add.u32 	%r43, [%rd1], %r42;
	ld.global.u32 	%r44, [%rd13];
	st.local.v2.u32 	[%rd3], {%r44, %r4};
	{ // callseq 1, 0
	.param .b64 param0;
	st.param.b64 	[param0], %rd10;
	.param .b64 param1;
	st.param.b64 	[param1], %rd6;
	.param .b32 retval0;
	call.uni (retval0), 
	vprintf, 
	(
	param0, 
	param1
	);
	ld.param.b32 	%r45, [retval0];
	} // callseq 1
	mul.wide.u32 	%rd14, %r65, 4;
	add.s64 	%rd15, %rd2, %rd14;
	ld.global.u32 	%r47, [%rd15];
	atom.global.add.u32 	%r48, [%rd1], %r47;
	ld.global.u32 	%r49, [%rd15];
	st.local.v2.u32 	[%rd3], {%r49, %r4};
	{ // callseq 2, 0
	.param .b64 param0;
	st.param.b64 	[param0], %rd10;
	.param .b64 param1;
	st.param.b64 	[param1], %rd6;
	.param .b32 retval0;
	call.uni (retval0), 
	vprintf, 
	(
	param0, 
	param1
	);
	ld.param.b32 	%r50, [retval0];
	} // callseq 2
	mul.wide.u32 	%rd16, %r64, 4;
	add.s64 	%rd17, %rd2, %rd16;
	ld.global.u32 	%r52, [%rd17];
	atom.global.add.u32 	%r53, [%rd1], %r52;
	ld.global.u32 	%r54, [%rd17];
	st.local.v2.u32 	[%rd3], {%r54, %r4};
	{ // callseq 3, 0
	.param .b64 param0;
	st.param.b64 	[param0], %rd10;
	.param .b64 param1;
	st.param.b64 	[param1], %rd6;
	.param .b32 retval0;
	call.uni (retval0), 
	vprintf, 
	(
	param0, 
	param1
	);
	ld.param.b32 	%r55, [retval0];
	} // callseq 3
$L__BB0_5:
	add.s32 	%r67, %r67, 4;
	add.s32 	%r66, %r66, %r12;
	add.s32 	%r65, %r65, %r12;
	add.s32 	%r64, %r64, %r12;
	add.s32 	%r63, %r63, %r12;
	setp.ne.s32 	%p4, %r67, 0;
	@%p4 bra 	$L__BB0_3;
$L__BB0_6:
	setp.eq.s32 	%p5, %r8, 0;
	@%p5 bra 	$L__BB0_11;
	mad.lo.s32 	%r57, %r5, %r68, %r2;
	mad.lo.s32 	%r70, %r3, %r57, %r1;
	neg.s32 	%r69, %r8;
	mov.u64 	%rd20, $str;
	add.u64 	%rd22, %SP, 0;
$L__BB0_8:
	.pragma "nounroll";
	setp.gt.s32 	%p6, %r4, 99;
	@%p6 bra 	$L__BB0_10;
	mul.wide.u32 	%rd18, %r70, 4;
	add.s64 	%rd19, %rd2, %rd18;
	ld.global.u32 	%r58, [%rd19];
	atom.global.add.u32 	%r59, [%rd1], %r58;
	ld.global.u32 	%r60, [%rd19];
	st.local.v2.u32 	[%rd3], {%r60, %r4};
	cvta.global.u64 	%rd21, %rd20;
	{ // callseq 4, 0
	.param .b64 param0;
	st.param.b64 	[param0], %rd21;
	.param .b64 param1;
	st.param.b64 	[param1], %rd22;
	.param .b32 retval0;
	call.uni (retval0), 
	vprintf, 
	(
	param0, 
	param1
	);
	ld.param.b32 	%r61, [retval0];
	} // callseq 4
$L__BB0_10:
	add.s32 	%r70, %r70, %r6;
	add.s32 	%r69, %r69, 1;
	setp.ne.s32 	%p7, %r69, 0;
	@%p7 bra 	$L__BB0_8;
$L__BB0_11:
	bar.sync 	0;
	ret;

}


// ===== COMPILED SASS (sm_100) =====

	.target	sm_100

	.elftype	@"ET_EXEC"


//--------------------- .note.nv.tkinfo           --------------------------
	.section	.note.nv.tkinfo,"",@"SHT_NOTE"
	.sectionflags	@"SHF_NOTE_NV_TKINFO"
	.tkinfo
        /*0018*/ 	.word	0x00000002
        /*0030*/ 	.string	""
        /*0030*/ 	.string	"ptxas"
        /*0030*/ 	.string	"Cuda compilation tools, release 13.0, V13.0.88"
        /*0030*/ 	.string	"Build cuda_13.0.r13.0/compiler.36424714_0"
        /*0030*/ 	.string	"-arch sm_100 -m 64 "



//--------------------- .note.nv.cuinfo           --------------------------
	.section	.note.nv.cuinfo,"",@"SHT_NOTE"
	.sectionflags	@"SHF_NOTE_NV_CUINFO"
        /*0018*/ 	.short	0x0002
        /*001a*/ 	.short	0x0064
        /*001c*/ 	.short	0x0082
	.zero		2


//--------------------- .nv.info                  --------------------------
	.section	.nv.info,"",@"SHT_CUDA_INFO"
	.align	4


	//----- nvinfo : EIATTR_REGCOUNT
	.align		4
        /*0000*/ 	.byte	0x04, 0x2f
        /*0002*/ 	.short	(.L_2 - .L_1)
	.align		4
.L_1:
        /*0004*/ 	.word	index@(_Z3sumPiS_)
        /*0008*/ 	.word	0x0000001d


	//----- nvinfo : EIATTR_FRAME_SIZE
	.align		4
.L_2:
        /*000c*/ 	.byte	0x04, 0x11
        /*000e*/ 	.short	(.L_4 - .L_3)
	.align		4
.L_3:
        /*0010*/ 	.word	index@($__internal_0_$__cuda_sm20_div_u16)
        /*0014*/ 	.word	0x00000008


	//----- nvinfo : EIATTR_FRAME_SIZE
	.align		4
.L_4:
        /*0018*/ 	.byte	0x04, 0x11
        /*001a*/ 	.short	(.L_6 - .L_5)
	.align		4
.L_5:
        /*001c*/ 	.word	index@(_Z3sumPiS_)
        /*0020*/ 	.word	0x00000008


	//----- nvinfo : EIATTR_MIN_STACK_SIZE
	.align		4
.L_6:
        /*0024*/ 	.byte	0x04, 0x12
        /*0026*/ 	.short	(.L_8 - .L_7)
	.align		4
.L_7:
        /*0028*/ 	.word	index@(_Z3sumPiS_)
        /*002c*/ 	.word	0x00000008
.L_8:


//--------------------- .nv.compat                --------------------------
	.section	.nv.compat,"",@"SHT_CUDA_COMPAT_INFO"
	.align	4
        /*0000*/ 	.byte	0x02, 0x09, 0x00, 0x00, 0x02, 0x02, 0x01, 0x00, 0x02, 0x05, 0x05, 0x00, 0x03, 0x07, 0x01, 0x01
        /*0010*/ 	.byte	0x02, 0x03, 0x00, 0x00, 0x02, 0x06, 0x01, 0x00, 0x04, 0x0b, 0x08, 0x00, 0x01, 0x00, 0x00, 0x00
        /*0020*/ 	.byte	0x00, 0x00, 0x00, 0x00


//--------------------- .nv.info._Z3sumPiS_       --------------------------
	.section	.nv.info._Z3sumPiS_,"",@"SHT_CUDA_INFO"
	.sectionflags	@""
	.align	4


	//----- nvinfo : EIATTR_CUDA_API_VERSION
	.align		4
        /*0000*/ 	.byte	0x04, 0x37
        /*0002*/ 	.short	(.L_10 - .L_9)
.L_9:
        /*0004*/ 	.word	0x00000082


	//----- nvinfo : EIATTR_KPARAM_INFO
	.align		4
.L_10:
        /*0008*/ 	.byte	0x04, 0x17
        /*000a*/ 	.short	(.L_12 - .L_11)
.L_11:
        /*000c*/ 	.word	0x00000000
        /*0010*/ 	.short	0x0001
        /*0012*/ 	.short	0x0008
        /*0014*/ 	.byte	0x00, 0xf5, 0x21, 0x00


	//----- nvinfo : EIATTR_KPARAM_INFO
	.align		4
.L_12:
        /*0018*/ 	.byte	0x04, 0x17
        /*001a*/ 	.short	(.L_14 - .L_13)
.L_13:
        /*001c*/ 	.word	0x00000000
        /*0020*/ 	.short	0x0000
        /*0022*/ 	.short	0x0000
        /*0024*/ 	.byte	0x00, 0xf5, 0x21, 0x00


	//----- nvinfo : EIATTR_SPARSE_MMA_MASK
	.align		4
.L_14:
        /*0028*/ 	.byte	0x03, 0x50
        /*002a*/ 	.short	0x0000


	//----- nvinfo : EIATTR_MAXREG_COUNT
	.align		4
        /*002c*/ 	.byte	0x03, 0x1b
        /*002e*/ 	.short	0x00ff


	//----- nvinfo : EIATTR_NUM_BARRIERS
	.align		4
        /*0030*/ 	.byte	0x02, 0x4c
        /*0032*/ 	.byte	0x01
	.zero		1


	//----- nvinfo : EIATTR_EXTERNS
	.align		4
        /*0034*/ 	.byte	0x04, 0x0f
        /*0036*/ 	.short	(.L_16 - .L_15)


	//   ....[0]....
	.align		4
.L_15:
        /*0038*/ 	.word	index@(vprintf)


	//----- nvinfo : EIATTR_MERCURY_ISA_VERSION
	.align		4
.L_16:
        /*003c*/ 	.byte	0x03, 0x5f
        /*003e*/ 	.short	0x0101


	//----- nvinfo : EIATTR_INT_WARP_WIDE_INSTR_OFFSETS
	.align		4
        /*0040*/ 	.byte	0x04, 0x31
        /*0042*/ 	.short	(.L_18 - .L_17)


	//   ....[0]....
.L_17:
        /*0044*/ 	.word	0x000002f0


	//   ....[1]....
        /*0048*/ 	.word	0x00000330


	//   ....[2]....
        /*004c*/ 	.word	0x00000450


	//   ....[3]....
        /*0050*/ 	.word	0x00000490


	//   ....[4]....
        /*0054*/ 	.word	0x000005a0


	//   ....[5]....
        /*0058*/ 	.word	0x000005e0


	//   ....[6]....
        /*005c*/ 	.word	0x000006f0


	//   ....[7]....
        /*0060*/ 	.word	0x00000730


	//   ....[8]....
        /*0064*/ 	.word	0x000009e0


	//   ....[9]....
        /*0068*/ 	.word	0x00000a20


	//----- nvinfo : EIATTR_VRC_CTA_INIT_COUNT
	.align		4
.L_18:
        /*006c*/ 	.byte	0x02, 0x4a
	.zero		1
	.zero		1


	//----- nvinfo : EIATTR_SYSCALL_OFFSETS
	.align		4
        /*0070*/ 	.byte	0x04, 0x46
        /*0072*/ 	.short	(.L_20 - .L_19)


	//   ....[0]....
.L_19:
        /*0074*/ 	.word	0x00000400


	//   ....[1]....
        /*0078*/ 	.word	0x00000550


	//   ....[2]....
        /*007c*/ 	.word	0x000006a0


	//   ....[3]....
        /*0080*/ 	.word	0x000007f0


	//   ....[4]....
        /*0084*/ 	.word	0x00000af0


	//----- nvinfo : EIATTR_EXIT_INSTR_OFFSETS
	.align		4
.L_20:
        /*0088*/ 	.byte	0x04, 0x1c
        /*008a*/ 	.short	(.L_22 - .L_21)


	//   ....[0]....
.L_21:
        /*008c*/ 	.word	0x00000b60


	//----- nvinfo : EIATTR_CRS_STACK_SIZE
	.align		4
.L_22:
        /*0090*/ 	.byte	0x04, 0x1e
        /*0092*/ 	.short	(.L_24 - .L_23)
.L_23:
        /*0094*/ 	.word	0x00000000


	//----- nvinfo : EIATTR_CBANK_PARAM_SIZE
	.align		4
.L_24:
        /*0098*/ 	.byte	0x03, 0x19
        /*009a*/ 	.short	0x0010


	//----- nvinfo : EIATTR_PARAM_CBANK
	.align		4
        /*009c*/ 	.byte	0x04, 0x0a
        /*009e*/ 	.short	(.L_26 - .L_25)
	.align		4
.L_25:
        /*00a0*/ 	.word	index@(.nv.constant0._Z3sumPiS_)
        /*00a4*/ 	.short	0x0380
        /*00a6*/ 	.short	0x0010


	//----- nvinfo : EIATTR_SW_WAR
	.align		4
.L_26:
        /*00a8*/ 	.byte	0x04, 0x36
        /*00aa*/ 	.short	(.L_28 - .L_27)
.L_27:
        /*00ac*/ 	.word	0x00000008
.L_28:


//--------------------- .nv.callgraph             --------------------------
	.section	.nv.callgraph,"",@"SHT_CUDA_CALLGRAPH"
	.align	4
	.sectionentsize	8
	.align		4
        /*0000*/ 	.word	0x00000000
	.align		4
        /*0004*/ 	.word	0xffffffff
	.align		4
        /*0008*/ 	.word	index@(_Z3sumPiS_)
	.align		4
        /*000c*/ 	.word	index@(vprintf)
	.align		4
        /*0010*/ 	.word	0x00000000
	.align		4
        /*0014*/ 	.word	0xfffffffe
	.align		4
        /*0018*/ 	.word	0x00000000
	.align		4
        /*001c*/ 	.word	0xfffffffd
	.align		4
        /*0020*/ 	.word	0x00000000
	.align		4
        /*0024*/ 	.word	0xfffffffc


//--------------------- .nv.constant4             --------------------------
	.section	.nv.constant4,"a",@progbits
	.align	8
	.align		8
.nv.constant4:
        /*0000*/ 	.dword	vprintf
	.align		8
        /*0008*/ 	.dword	$str


//--------------------- .text._Z3sumPiS_          --------------------------
	.section	.text._Z3sumPiS_,"ax",@progbits
	.align	128
        .global         _Z3sumPiS_
        .type           _Z3sumPiS_,@function
        .size           _Z3sumPiS_,(.L_x_12 - _Z3sumPiS_)
        .other          _Z3sumPiS_,@"STO_CUDA_ENTRY STV_DEFAULT"
_Z3sumPiS_:
.text._Z3sumPiS_:
[----:B------:R-:W0:Y:S01]  /*0000*/  LDC R1, c[0x0][0x37c] ;  /* 0x0000df00ff017b82 */ /* 0x000e220000000800 */
[----:B------:R-:W1:Y:S01]  /*0010*/  LDCU UR40, c[0x0][0x2fc] ;  /* 0x00005f80ff2877ac */ /* 0x000e620008000800 */
[----:B0-----:R-:W-:Y:S01]  /*0020*/  VIADD R1, R1, 0xfffffff8 ;  /* 0xfffffff801017836 */ /* 0x001fe20000000000 */
[----:B------:R-:W0:Y:S04]  /*0030*/  LDCU UR39, c[0x0][0x2f8] ;  /* 0x00005f00ff2777ac */ /* 0x000e280008000800 */
[----:B------:R-:W-:Y:S01]  /*0040*/  R2UR UR43, R1 ;  /* 0x00000000012b72ca */ /* 0x000fe200000e0000 */
[----:B------:R-:W2:Y:S01]  /*0050*/  LDCU UR41, c[0x0][0x360] ;  /* 0x00006c00ff2977ac */ /* 0x000ea20008000800 */
[----:B------:R-:W2:Y:S11]  /*0060*/  LDCU UR42, c[0x0][0x370] ;  /* 0x00006e00ff2a77ac */ /* 0x000eb60008000800 */
[----:B0-----:R-:W-:-:S04]  /*0070*/  UIADD3 UR39, UP0, UPT, UR43, UR39, URZ ;  /* 0x000000272b277290 */ /* 0x001fc8000ff1e0ff */
[----:B-1----:R-:W-:Y:S02]  /*0080*/  UIADD3.X UR40, UPT, UPT, URZ, UR40, URZ, UP0, !UPT ;  /* 0x00000028ff287290 */ /* 0x002fe400087fe4ff */
[----:B--2---:R-:W-:-:S04]  /*0090*/  UIMAD UR44, UR41, UR42, URZ ;  /* 0x0000002a292c72a4 */ /* 0x004fc8000f8e02ff */
[----:B------:R-:W-:-:S09]  /*00a0*/  UISETP.GT.U32.AND UP0, UPT, UR44, 0x64, UPT ;  /* 0x000000642c00788c */ /* 0x000fd2000bf04070 */
[----:B------:R-:W-:Y:S05]  /*00b0*/  BRA.U UP0, `(.L_x_0) ;  /* 0x0000000900a07547 */ /* 0x000fea000b800000 */
[----:B------:R-:W0:Y:S01]  /*00c0*/  S2R R6, SR_TID.X ;  /* 0x0000000000067919 */ /* 0x000e220000002100 */
[----:B------:R-:W0:Y:S01]  /*00d0*/  S2UR UR45, SR_CTAID.X ;  /* 0x00000000002d79c3 */ /* 0x000e220000002500 */
[----:B------:R-:W-:Y:S01]  /*00e0*/  MOV R5, 0x130 ;  /* 0x0000013000057802 */ /* 0x000fe20000000f00 */
[----:B------:R-:W-:-:S06]  /*00f0*/  ULOP3.LUT UR5, UR44, 0xff, URZ, 0xc0, !UPT ;  /* 0x000000ff2c057892 */ /* 0x000fcc000f8ec0ff */
[----:B------:R-:W0:Y:S02]  /*0100*/  LDC R25, c[0x0][0x360] ;  /* 0x0000d800ff197b82 */ /* 0x000e240000000800 */
[----:B0-----:R-:W-:-:S07]  /*0110*/  IMAD R17, R25, UR45, R6 ;  /* 0x0000002d19117c24 */ /* 0x001fce000f8e0206 */
[----:B------:R-:W-:Y:S05]  /*0120*/  CALL.REL.NOINC `($__internal_0_$__cuda_sm20_div_u16) ;  /* 0x0000000800907944 */ /* 0x000fea0003c00000 */
[----:B------:R-:W-:Y:S02]  /*0130*/  UISETP.GT.U32.AND UP0, UPT, UR44, 0x19, UPT ;  /* 0x000000192c00788c */ /* 0x000fe4000bf04070 */
[----:B------:R-:W-:Y:S01]  /*0140*/  ULOP3.LUT UR4, UR4, 0xffff, URZ, 0xc0, !UPT ;  /* 0x0000ffff04047892 */ /* 0x000fe2000f8ec0ff */
[----:B------:R-:W0:Y:S03]  /*0150*/  LDCU.64 UR36, c[0x0][0x358] ;  /* 0x00006b00ff2477ac */ /* 0x000e260008000a00 */
[----:B------:R-:W-:Y:S01]  /*0160*/  ULOP3.LUT UR46, UR4, 0x3, URZ, 0xc0, !UPT ;  /* 0x00000003042e7892 */ /* 0x000fe2000f8ec0ff */
[----:B------:R-:W-:Y:S02]  /*0170*/  UMOV UR38, URZ ;  /* 0x000000ff00267c82 */ /* 0x000fe40008000000 */
[----:B------:R-:W-:Y:S09]  /*0180*/  BRA.U UP0, `(.L_x_1) ;  /* 0x0000000500cc7547 */ /* 0x000ff2000b800000 */
[----:B------:R-:W-:Y:S01]  /*0190*/  ULOP3.LUT UR38, UR4, 0x7c, URZ, 0xc0, !UPT ;  /* 0x0000007c04267892 */ /* 0x000fe2000f8ec0ff */
[----:B------:R-:W-:Y:S01]  /*01a0*/  BSSY B7, `(.L_x_1) ;  /* 0x0000071000077945 */ /* 0x000fe20003800000 */
[----:B------:R-:W-:Y:S01]  /*01b0*/  UIADD3 UR4, UPT, UPT, UR45, UR42, URZ ;  /* 0x0000002a2d047290 */ /* 0x000fe2000fffe0ff */
[----:B------:R-:W-:Y:S01]  /*01c0*/  IMAD.MOV.U32 R24, RZ, RZ, R17 ;  /* 0x000000ffff187224 */ /* 0x000fe200078e0011 */
[----:B------:R-:W-:Y:S02]  /*01d0*/  ULEA UR5, UR42, UR45, 0x1 ;  /* 0x0000002d2a057291 */ /* 0x000fe4000f8e08ff */
[----:B------:R-:W-:Y:S02]  /*01e0*/  UIMAD UR6, UR42, 0x3, UR45 ;  /* 0x000000032a0678a4 */ /* 0x000fe4000f8e022d */
[----:B------:R-:W-:Y:S01]  /*01f0*/  UIADD3 UR7, UPT, UPT, -UR38, URZ, URZ ;  /* 0x000000ff26077290 */ /* 0x000fe2000fffe1ff */
[C-C-:B------:R-:W-:Y:S02]  /*0200*/  IMAD R23, R25.reuse, UR4, R6.reuse ;  /* 0x0000000419177c24 */ /* 0x140fe4000f8e0206 */
[----:B------:R-:W-:-:S02]  /*0210*/  IMAD R22, R25, UR5, R6 ;  /* 0x0000000519167c24 */ /* 0x000fc4000f8e0206 */
[----:B------:R-:W-:Y:S01]  /*0220*/  IMAD R19, R25, UR6, R6 ;  /* 0x0000000619137c24 */ /* 0x000fe2000f8e0206 */
[----:B------:R-:W-:-:S07]  /*0230*/  MOV R18, UR7 ;  /* 0x0000000700127c02 */ /* 0x000fce0008000f00 */
.L_x_7:
[----:B------:R-:W-:Y:S01]  /*0240*/  ISETP.GT.AND P0, PT, R17, 0x63, PT ;  /* 0x000000631100780c */ /* 0x000fe20003f04270 */
[----:B------:R-:W-:Y:S01]  /*0250*/  VIADD R18, R18, 0x4 ;  /* 0x0000000412127836 */ /* 0x000fe20000000000 */
[----:B------:R-:W-:Y:S05]  /*0260*/  YIELD ;  /* 0x0000000000007946 */ /* 0x000fea0003800000 */
[----:B------:R-:W-:Y:S01]  /*0270*/  ISETP.NE.AND P1, PT, R18, RZ, PT ;  /* 0x000000ff1200720c */ /* 0x000fe20003f25270 */
[----:B------:R-:W-:Y:S03]  /*0280*/  BSSY.RECONVERGENT B6, `(.L_x_2) ;  /* 0x0000058000067945 */ /* 0x000fe60003800200 */
[----:B------:R-:W-:-:S02]  /*0290*/  P2R R26, PR, RZ, 0x2 ;  /* 0x00000002ff1a7803 */ /* 0x000fc40000000000 */
[----:B------:R-:W-:Y:S07]  /*02a0*/  @P0 BRA `(.L_x_3) ;  /* 0x0000000400540947 */ /* 0x000fee0003800000 */
[----:B------:R-:W1:Y:S02]  /*02b0*/  LDC.64 R10, c[0x0][0x380] ;  /* 0x0000e000ff0a7b82 */ /* 0x000e640000000a00 */
[----:B-1----:R-:W-:-:S05]  /*02c0*/  IMAD.WIDE.U32 R10, R24, 0x4, R10 ;  /* 0x00000004180a7825 */ /* 0x002fca00078e000a */
[----:B0-----:R-:W2:Y:S01]  /*02d0*/  LDG.E R0, desc[UR36][R10.64] ;  /* 0x000000240a007981 */ /* 0x001ea2000c1e1900 */
[----:B------:R-:W0:Y:S01]  /*02e0*/  LDC.64 R12, c[0x0][0x388] ;  /* 0x0000e200ff0c7b82 */ /* 0x000e220000000a00 */
[----:B------:R-:W-:Y:S01]  /*02f0*/  VOTEU.ANY UR4, UPT, PT ;  /* 0x0000000000047886 */ /* 0x000fe200038e0100 */
[----:B------:R-:W1:Y:S01]  /*0300*/  S2R R2, SR_LANEID ;  /* 0x0000000000027919 */ /* 0x000e620000000000 */
[----:B------:R-:W-:-:S06]  /*0310*/  UFLO.U32 UR4, UR4 ;  /* 0x00000004000472bd */ /* 0x000fcc00080e0000 */
[----:B-1----:R-:W-:Y:S01]  /*0320*/  ISETP.EQ.U32.AND P0, PT, R2, UR4, PT ;  /* 0x0000000402007c0c */ /* 0x002fe2000bf02070 */
[----:B--2---:R-:W1:Y:S02]  /*0330*/  REDUX.SUM UR5, R0 ;  /* 0x00000000000573c4 */ /* 0x004e64000000c000 */
[----:B-1----:R-:W-:Y:S01]  /*0340*/  IMAD.U32 R3, RZ, RZ, UR5 ;  /* 0x00000005ff037e24 */ /* 0x002fe2000f8e00ff */
[----:B------:R-:W-:Y:S01]  /*0350*/  MOV R2, 0x0 ;  /* 0x0000000000027802 */ /* 0x000fe20000000f00 */
[----:B------:R-:W1:Y:S08]  /*0360*/  LDCU.64 UR4, c[0x4][0x8] ;  /* 0x01000100ff0477ac */ /* 0x000e700008000a00 */
[----:B0-----:R0:W-:Y:S04]  /*0370*/  @P0 REDG.E.ADD.STRONG.GPU desc[UR36][R12.64], R3 ;  /* 0x000000030c00098e */ /* 0x0011e8000c12e124 */
[----:B------:R-:W2:Y:S01]  /*0380*/  LDG.E R16, desc[UR36][R10.64] ;  /* 0x000000240a107981 */ /* 0x000ea2000c1e1900 */
[----:B------:R0:W3:Y:S01]  /*0390*/  LDC.64 R8, c[0x4][R2] ;  /* 0x0100000002087b82 */ /* 0x0000e20000000a00 */
[----:B------:R-:W-:Y:S01]  /*03a0*/  IMAD.U32 R6, RZ, RZ, UR39 ;  /* 0x00000027ff067e24 */ /* 0x000fe2000f8e00ff */
[----:B------:R-:W-:-:S02]  /*03b0*/  MOV R7, UR40 ;  /* 0x0000002800077c02 */ /* 0x000fc40008000f00 */
[----:B-1----:R-:W-:Y:S01]  /*03c0*/  MOV R4, UR4 ;  /* 0x0000000400047c02 */ /* 0x002fe20008000f00 */
[----:B------:R-:W-:Y:S01]  /*03d0*/  IMAD.U32 R5, RZ, RZ, UR5 ;  /* 0x00000005ff057e24 */ /* 0x000fe2000f8e00ff */
[----:B--23--:R0:W-:Y:S06]  /*03e0*/  STL.64 [R1], R16 ;  /* 0x0000001001007387 */ /* 0x00c1ec0000100a00 */
[----:B------:R-:W-:-:S07]  /*03f0*/  LEPC R20, `(.L_x_4) ;  /* 0x000000001014794e */ /* 0x000fce0000000000 */
[----:B0-----:R-:W-:Y:S05]  /*0400*/  CALL.ABS.NOINC R8 ;  /* 0x0000000008007343 */ /* 0x001fea0003c00000 */
.L_x_4:
[----:B------:R-:W0:Y:S02]  /*0410*/  LDC.64 R10, c[0x0][0x380] ;  /* 0x0000e000ff0a7b82 */ /* 0x000e240000000a00 */
[----:B0-----:R-:W-:-:S05]  /*0420*/  IMAD.WIDE.U32 R10, R23, 0x4, R10 ;  /* 0x00000004170a7825 */ /* 0x001fca00078e000a */
[----:B------:R-:W2:Y:S01]  /*0430*/  LDG.E R3, desc[UR36][R10.64] ;  /* 0x000000240a037981 */ /* 0x000ea2000c1e1900 */
[----:B------:R-:W0:Y:S01]  /*0440*/  LDC.64 R12, c[0x0][0x388] ;  /* 0x0000e200ff0c7b82 */ /* 0x000e220000000a00 */
[----:B------:R-:W-:Y:S01]  /*0450*/  VOTEU.ANY UR4, UPT, PT ;  /* 0x0000000000047886 */ /* 0x000fe200038e0100 */
[----:B------:R-:W1:Y:S01]  /*0460*/  S2R R0, SR_LANEID ;  /* 0x0000000000007919 */ /* 0x000e620000000000 */
[----:B------:R-:W-:-:S06]  /*0470*/  UFLO.U32 UR4, UR4 ;  /* 0x00000004000472bd */ /* 0x000fcc00080e0000 */
[----:B-1----:R-:W-:Y:S01]  /*0480*/  ISETP.EQ.U32.AND P0, PT, R0, UR4, PT ;  /* 0x0000000400007c0c */ /* 0x002fe2000bf02070 */
[----:B--2---:R-:W1:Y:S02]  /*0490*/  REDUX.SUM UR5, R3 ;  /* 0x00000000030573c4 */ /* 0x004e64000000c000 */
[----:B-1----:R-:W-:-:S06]  /*04a0*/  IMAD.U32 R0, RZ, RZ, UR5 ;  /* 0x00000005ff007e24 */ /* 0x002fcc000f8e00ff */
[----:B------:R1:W2:Y:S01]  /*04b0*/  LDC.64 R8, c[0x4][R2] ;  /* 0x0100000002087b82 */ /* 0x0002a20000000a00 */
[----:B------:R-:W3:Y:S03]  /*04c0*/  LDCU.64 UR4, c[0x4][0x8] ;  /* 0x01000100ff0477ac */ /* 0x000ee60008000a00 */
[----:B0-----:R1:W-:Y:S04]  /*04d0*/  @P0 REDG.E.ADD.STRONG.GPU desc[UR36][R12.64], R0 ;  /* 0x000000000c00098e */ /* 0x0013e8000c12e124 */
[----:B------:R-:W4:Y:S01]  /*04e0*/  LDG.E R16, desc[UR36][R10.64] ;  /* 0x000000240a107981 */ /* 0x000f22000c1e1900 */
[----:B------:R-:W-:Y:S02]  /*04f0*/  IMAD.U32 R6, RZ, RZ, UR39 ;  /* 0x00000027ff067e24 */ /* 0x000fe4000f8e00ff */
[----:B------:R-:W-:-:S02]  /*0500*/  IMAD.U32 R7, RZ, RZ, UR40 ;  /* 0x00000028ff077e24 */ /* 0x000fc4000f8e00ff */
[----:B---3--:R-:W-:Y:S01]  /*0510*/  IMAD.U32 R4, RZ, RZ, UR4 ;  /* 0x00000004ff047e24 */ /* 0x008fe2000f8e00ff */
[----:B------:R-:W-:Y:S01]  /*0520*/  MOV R5, UR5 ;  /* 0x0000000500057c02 */ /* 0x000fe20008000f00 */
[----:B--2-4-:R1:W-:Y:S06]  /*0530*/  STL.64 [R1], R16 ;  /* 0x0000001001007387 */ /* 0x0143ec0000100a00 */
[----:B------:R-:W-:-:S07]  /*0540*/  LEPC R20, `(.L_x_5) ;  /* 0x000000001014794e */ /* 0x000fce0000000000 */
[----:B-1----:R-:W-:Y:S05]  /*0550*/  CALL.ABS.NOINC R8 ;  /* 0x0000000008007343 */ /* 0x002fea0003c00000 */
.L_x_5:
        /* <DEDUP_REMOVED lines=9> */
[----:B-1----:R-:W-:-:S06]  /*05f0*/  MOV R0, UR5 ;  /* 0x0000000500007c02 */ /* 0x002fcc0008000f00 */
[----:B------:R1:W2:Y:S01]  /*0600*/  LDC.64 R8, c[0x4][R2] ;  /* 0x0100000002087b82 */ /* 0x0002a20000000a00 */
[----:B------:R-:W3:Y:S03]  /*0610*/  LDCU.64 UR4, c[0x4][0x8] ;  /* 0x01000100ff0477ac */ /* 0x000ee60008000a00 */
[----:B0-----:R1:W-:Y:S04]  /*0620*/  @P0 REDG.E.ADD.STRONG.GPU desc[UR36][R12.64], R0 ;  /* 0x000000000c00098e */ /* 0x0013e8000c12e124 */
[----:B------:R-:W4:Y:S01]  /*0630*/  LDG.E R16, desc[UR36][R10.64] ;  /* 0x000000240a107981 */ /* 0x000f22000c1e1900 */
[----:B------:R-:W-:Y:S01]  /*0640*/  MOV R6, UR39 ;  /* 0x0000002700067c02 */ /* 0x000fe20008000f00 */
[----:B------:R-:W-:-:S02]  /*0650*/  IMAD.U32 R7, RZ, RZ, UR40 ;  /* 0x00000028ff077e24 */ /* 0x000fc4000f8e00ff */
[----:B---3--:R-:W-:Y:S02]  /*0660*/  IMAD.U32 R4, RZ, RZ, UR4 ;  /* 0x00000004ff047e24 */ /* 0x008fe4000f8e00ff */
[----:B------:R-:W-:Y:S01]  /*0670*/  IMAD.U32 R5, RZ, RZ, UR5 ;  /* 0x00000005ff057e24 */ /* 0x000fe2000f8e00ff */
[----:B--2-4-:R1:W-:Y:S06]  /*0680*/  STL.64 [R1], R16 ;  /* 0x0000001001007387 */ /* 0x0143ec0000100a00 */
[----:B------:R-:W-:-:S07]  /*0690*/  LEPC R20, `(.L_x_6) ;  /* 0x000000001014794e */ /* 0x000fce0000000000 */
[----:B-1----:R-:W-:Y:S05]  /*06a0*/  CALL.ABS.NOINC R8 ;  /* 0x0000000008007343 */ /* 0x002fea0003c00000 */
.L_x_6:
        /* <DEDUP_REMOVED lines=10> */
[----:B------:R-:W1:Y:S01]  /*0750*/  LDC.64 R2, c[0x4][R2] ;  /* 0x0100000002027b82 */ /* 0x000e620000000a00 */
[----:B------:R-:W2:Y:S03]  /*0760*/  LDCU.64 UR4, c[0x4][0x8] ;  /* 0x01000100ff0477ac */ /* 0x000ea60008000a00 */
[----:B0-----:R0:W-:Y:S04]  /*0770*/  @P0 REDG.E.ADD.STRONG.GPU desc[UR36][R10.64], R0 ;  /* 0x000000000a00098e */ /* 0x0011e8000c12e124 */
[----:B------:R-:W3:Y:S01]  /*0780*/  LDG.E R16, desc[UR36][R8.64] ;  /* 0x0000002408107981 */ /* 0x000ee2000c1e1900 */
[----:B------:R-:W-:Y:S01]  /*0790*/  IMAD.U32 R6, RZ, RZ, UR39 ;  /* 0x00000027ff067e24 */ /* 0x000fe2000f8e00ff */
[----:B------:R-:W-:-:S02]  /*07a0*/  MOV R7, UR40 ;  /* 0x0000002800077c02 */ /* 0x000fc40008000f00 */
[----:B--2---:R-:W-:Y:S01]  /*07b0*/  MOV R4, UR4 ;  /* 0x0000000400047c02 */ /* 0x004fe20008000f00 */
[----:B------:R-:W-:Y:S01]  /*07c0*/  IMAD.U32 R5, RZ, RZ, UR5 ;  /* 0x00000005ff057e24 */ /* 0x000fe2000f8e00ff */
[----:B-1-3--:R0:W-:Y:S06]  /*07d0*/  STL.64 [R1], R16 ;  /* 0x0000001001007387 */ /* 0x00a1ec0000100a00 */
[----:B------:R-:W-:-:S07]  /*07e0*/  LEPC R20, `(.L_x_3) ;  /* 0x000000001014794e */ /* 0x000fce0000000000 */
[----:B0-----:R-:W-:Y:S05]  /*07f0*/  CALL.ABS.NOINC R2 ;  /* 0x0000000002007343 */ /* 0x001fea0003c00000 */
.L_x_3:
[----:B0-----:R-:W-:Y:S05]  /*0800*/  BSYNC.RECONVERGENT B6 ;  /* 0x0000000000067941 */ /* 0x001fea0003800200 */
.L_x_2:
[----:B------:R-:W-:Y:S01]  /*0810*/  ISETP.NE.AND P6, PT, R26, RZ, PT ;  /* 0x000000ff1a00720c */ /* 0x000fe20003fc5270 */
[----:B------:R-:W-:Y:S01]  /*0820*/  IMAD.U32 R3, RZ, RZ, UR44 ;  /* 0x0000002cff037e24 */ /* 0x000fe2000f8e00ff */
[----:B------:R-:W-:Y:S01]  /*0830*/  MOV R2, UR44 ;  /* 0x0000002c00027c02 */ /* 0x000fe20008000f00 */
[----:B------:R-:W-:Y:S02]  /*0840*/  IMAD.U32 R0, RZ, RZ, UR44 ;  /* 0x0000002cff007e24 */ /* 0x000fe4000f8e00ff */
[----:B------:R-:W-:Y:S01]  /*0850*/  IMAD.U32 R5, RZ, RZ, UR44 ;  /* 0x0000002cff057e24 */ /* 0x000fe2000f8e00ff */
[----:B------:R-:W-:Y:S01]  /*0860*/  LEA R22, R3, R22, 0x2 ;  /* 0x0000001603167211 */ /* 0x000fe200078e10ff */
[----:B------:R-:W-:Y:S02]  /*0870*/  IMAD R23, R0, 0x4, R23 ;  /* 0x0000000400177824 */ /* 0x000fe400078e0217 */
[----:B------:R-:W-:Y:S02]  /*0880*/  IMAD R19, R2, 0x4, R19 ;  /* 0x0000000402137824 */ /* 0x000fe400078e0213 */
[----:B------:R-:W-:-:S02]  /*0890*/  IMAD R24, R5, 0x4, R24 ;  /* 0x0000000405187824 */ /* 0x000fc400078e0218 */
[----:B------:R-:W-:Y:S05]  /*08a0*/  @P6 BRA `(.L_x_7) ;  /* 0xfffffff800646947 */ /* 0x000fea000383ffff */
[----:B------:R-:W-:Y:S05]  /*08b0*/  BSYNC B7 ;  /* 0x0000000000077941 */ /* 0x000fea0003800000 */
.L_x_1:
[----:B------:R-:W-:-:S09]  /*08c0*/  UISETP.NE.AND UP0, UPT, UR46, URZ, UPT ;  /* 0x000000ff2e00728c */ /* 0x000fd2000bf05270 */
[----:B------:R-:W-:Y:S05]  /*08d0*/  BRA.U !UP0, `(.L_x_0) ;  /* 0x0000000108987547 */ /* 0x000fea000b800000 */
[----:B------:R-:W1:Y:S01]  /*08e0*/  S2R R0, SR_TID.X ;  /* 0x0000000000007919 */ /* 0x000e620000002100 */
[----:B------:R-:W-:Y:S02]  /*08f0*/  UIMAD UR4, UR42, UR38, UR45 ;  /* 0x000000262a0472a4 */ /* 0x000fe4000f8e022d */
[----:B------:R-:W-:-:S06]  /*0900*/  UIADD3 UR5, UPT, UPT, -UR46, URZ, URZ ;  /* 0x000000ff2e057290 */ /* 0x000fcc000fffe1ff */
[----:B------:R-:W-:Y:S01]  /*0910*/  MOV R18, UR5 ;  /* 0x0000000500127c02 */ /* 0x000fe20008000f00 */
[----:B-1----:R-:W-:-:S07]  /*0920*/  IMAD R25, R25, UR4, R0 ;  /* 0x0000000419197c24 */ /* 0x002fce000f8e0200 */
.L_x_10:
        /* <DEDUP_REMOVED lines=21> */
[----:B------:R-:W3:Y:S01]  /*0a80*/  LDC.64 R10, c[0x4][R10] ;  /* 0x010000000a0a7b82 */ /* 0x000ee20000000a00 */
[----:B------:R-:W-:Y:S01]  /*0a90*/  MOV R6, UR39 ;  /* 0x0000002700067c02 */ /* 0x000fe20008000f00 */
[----:B------:R-:W-:Y:S01]  /*0aa0*/  IMAD.U32 R7, RZ, RZ, UR40 ;  /* 0x00000028ff077e24 */ /* 0x000fe2000f8e00ff */
[----:B-1----:R-:W-:Y:S01]  /*0ab0*/  MOV R4, UR4 ;  /* 0x0000000400047c02 */ /* 0x002fe20008000f00 */
[----:B------:R-:W-:Y:S01]  /*0ac0*/  IMAD.U32 R5, RZ, RZ, UR5 ;  /* 0x00000005ff057e24 */ /* 0x000fe2000f8e00ff */
[----:B--23--:R0:W-:Y:S06]  /*0ad0*/  STL.64 [R1], R16 ;  /* 0x0000001001007387 */ /* 0x00c1ec0000100a00 */
[----:B------:R-:W-:-:S07]  /*0ae0*/  LEPC R20, `(.L_x_9) ;  /* 0x000000001014794e */ /* 0x000fce0000000000 */
[----:B0-----:R-:W-:Y:S05]  /*0af0*/  CALL.ABS.NOINC R10 ;  /* 0x000000000a007343 */ /* 0x001fea0003c00000 */
.L_x_9:
[----:B0-----:R-:W-:Y:S05]  /*0b00*/  BSYNC.RECONVERGENT B6 ;  /* 0x0000000000067941 */ /* 0x001fea0003800200 */
.L_x_8:
[----:B------:R-:W-:Y:S02]  /*0b10*/  ISETP.NE.AND P6, PT, R19, RZ, PT ;  /* 0x000000ff1300720c */ /* 0x000fe40003fc5270 */
[----:B------:R-:W-:-:S11]  /*0b20*/  IADD3 R25, PT, PT, R25, UR44, RZ ;  /* 0x0000002c19197c10 */ /* 0x000fd6000fffe0ff */
[----:B------:R-:W-:Y:S05]  /*0b30*/  @P6 BRA `(.L_x_10) ;  /* 0xfffffffc007c6947 */ /* 0x000fea000383ffff */
.L_x_0:
[----:B------:R-:W-:Y:S05]  /*0b40*/  WARPSYNC.ALL ;  /* 0x0000000000007948 */ /* 0x000fea0003800000 */
[----:B------:R-:W-:Y:S06]  /*0b50*/  BAR.SYNC.DEFER_BLOCKING 0x0 ;  /* 0x0000000000007b1d */ /* 0x000fec0000010000 */
[----:B0-----:R-:W-:Y:S05]  /*0b60*/  EXIT ;  /* 0x000000000000794d */ /* 0x001fea0003800000 */
        .weak           $__internal_0_$__cuda_sm20_div_u16
        .type           $__internal_0_$__cuda_sm20_div_u16,@function
        .size           $__internal_0_$__cuda_sm20_div_u16,(.L_x_12 - $__internal_0_$__cuda_sm20_div_u16)
$__internal_0_$__cuda_sm20_div_u16:
[----:B------:R-:W0:Y:S01]  /*0b70*/  I2F.U16 R0, UR5 ;  /* 0x0000000500007d06 */ /* 0x000e220008101000 */
[----:B------:R-:W-:Y:S01]  /*0b80*/  IMAD.MOV.U32 R2, RZ, RZ, 0x4b800000 ;  /* 0x4b800000ff027424 */ /* 0x000fe200078e00ff */
[----:B------:R-:W-:Y:S01]  /*0b90*/  UISETP.NE.U32.AND UP0, UPT, UR5, URZ, UPT ;  /* 0x000000ff0500728c */ /* 0x000fe2000bf05070 */
[C---:B0-----:R-:W-:Y:S02]  /*0ba0*/  FSETP.GEU.AND P1, PT, |R0|.reuse, 1.175494350822287508e-38, PT ;  /* 0x008000000000780b */ /* 0x041fe40003f2e200 */
[----:B------:R-:W-:Y:S02]  /*0bb0*/  FSETP.GT.AND P0, PT, |R0|, 8.50705917302346158658e+37, PT ;  /* 0x7e8000000000780b */ /* 0x000fe40003f04200 */
[----:B------:R-:W-:-:S04]  /*0bc0*/  FSEL R2, R2, 1, !P1 ;  /* 0x3f80000002027808 */ /* 0x000fc80004800000 */
[----:B------:R-:W-:Y:S01]  /*0bd0*/  FSEL R3, R2, 0.25, !P0 ;  /* 0x3e80000002037808 */ /* 0x000fe20004000000 */
[----:B------:R-:W-:-:S04]  /*0be0*/  IMAD.MOV.U32 R2, RZ, RZ, R5 ;  /* 0x000000ffff027224 */ /* 0x000fc800078e0005 */
[----:B------:R-:W-:Y:S01]  /*0bf0*/  FMUL R4, R0, R3 ;  /* 0x0000000300047220 */ /* 0x000fe20000400000 */
[----:B------:R-:W-:-:S05]  /*0c00*/  I2FP.F32.U32.RZ R0, 0x64 ;  /* 0x0000006400007845 */ /* 0x000fca000020d000 */
[----:B------:R-:W0:Y:S02]  /*0c10*/  MUFU.RCP R4, R4 ;  /* 0x0000000400047308 */ /* 0x000e240000001000 */
[----:B0-----:R-:W-:-:S05]  /*0c20*/  FMUL R3, R3, R4 ;  /* 0x0000000403037220 */ /* 0x001fca0000400000 */
[----:B------:R-:W-:-:S05]  /*0c30*/  IADD3 R3, PT, PT, R3, 0x2, RZ ;  /* 0x0000000203037810 */ /* 0x000fca0007ffe0ff */
[----:B------:R-:W-:Y:S01]  /*0c40*/  FMUL.RZ R0, R0, R3 ;  /* 0x0000000300007220 */ /* 0x000fe2000040c000 */
[----:B------:R-:W-:-:S05]  /*0c50*/  HFMA2 R3, -RZ, RZ, 0, 0 ;  /* 0x00000000ff037431 */ /* 0x000fca00000001ff */
[----:B------:R-:W0:Y:S02]  /*0c60*/  F2I.U32.TRUNC.NTZ R0, R0 ;  /* 0x0000000000007305 */ /* 0x000e24000020f000 */
[----:B0-----:R-:W-:-:S13]  /*0c70*/  R2UR UR4, R0 ;  /* 0x00000000000472ca */ /* 0x001fda00000e0000 */
[----:B------:R-:W-:-:S07]  /*0c80*/  ULOP3.LUT UR4, UR4, 0xffff, URZ, 0xc0, !UPT ;  /* 0x0000ffff04047892 */ /* 0x000fce000f8ec0ff */
[----:B------:R-:W-:Y:S01]  /*0c90*/  @!UP0 UMOV UR4, 0xffffffff ;  /* 0xffffffff00048882 */ /* 0x000fe20000000000 */
[----:B------:R-:W-:Y:S05]  /*0ca0*/  RET.REL.NODEC R2 `(_Z3sumPiS_) ;  /* 0xfffffff002d47950 */ /* 0x000fea0003c3ffff */
.L_x_11:
[----:B------:R-:W-:-:S00]  /*0cb0*/  BRA `(.L_x_11) ;  /* 0xfffffffc00fc7947 */ /* 0x000fc0000383ffff */
[----:B------:R-:W-:-:S00]  /*0cc0*/  NOP ;  /* 0x0000000000007918 */ /* 0x000fc00000000000 */
        /* <DEDUP_REMOVED lines=11> */
.L_x_12:


//--------------------- .nv.global.init           --------------------------
	.section	.nv.global.init,"aw",@progbits
.nv.global.init:
	.type		$str,@object
	.size		$str,(.L_0 - $str)
$str:
        /*0000*/ 	.byte	0x4e, 0x55, 0x4d, 0x3a, 0x25, 0x64, 0x20, 0x54, 0x68, 0x72, 0x65, 0x61, 0x64, 0x3a, 0x20, 0x25
        /*0010*/ 	.byte	0x64, 0x20, 0x7c, 0x7c, 0x0a, 0x00
.L_0:


//--------------------- .nv.shared.reserved.0     --------------------------
	.section	.nv.shared.reserved.0,"aw",@nobits
	.weak		__nv_reservedSMEM_offset_0_alias
	.size		__nv_reservedSMEM_offset_0_alias, 0, 64
	.other		__nv_reservedSMEM_offset_0_alias,@"STO_CUDA_RESERVED_SHARED STV_DEFAULT"
__nv_reservedSMEM_offset_0_alias:
	.zero		0
	.zero		64


//--------------------- .nv.constant0._Z3sumPiS_  --------------------------
	.section	.nv.constant0._Z3sumPiS_,"a",@progbits
	.sectionflags	@""
	.align	4
.nv.constant0._Z3sumPiS_:
	.zero		912


//--------------------- SYMBOLS --------------------------

	.type		.nv.reservedSmem.offset0,@object
	.size		.nv.reservedSmem.offset0,0x4
	.type		vprintf,@function
